//
// Generated by NVIDIA NVVM Compiler
//
// Compiler Build ID: CL-36424714
// Cuda compilation tools, release 13.0, V13.0.88
// Based on NVVM 20.0.0
//

.version 9.0
.target sm_100
.address_size 64

	// .globl	_Z8suma_gpuPiS_

.visible .entry _Z8suma_gpuPiS_(
	.param .u64 .ptr .align 1 _Z8suma_gpuPiS__param_0,
	.param .u64 .ptr .align 1 _Z8suma_gpuPiS__param_1
)
{
	.reg .pred 	%p<2>;
	.reg .b32 	%r<8>;
	.reg .b64 	%rd<10>;

	ld.param.u64 	%rd2, [_Z8suma_gpuPiS__param_0];
	ld.param.u64 	%rd3, [_Z8suma_gpuPiS__param_1];
	cvta.to.global.u64 	%rd1, %rd3;
	mov.u32 	%r2, %tid.y;
	mov.u32 	%r3, %tid.x;
	mov.u32 	%r4, %ntid.x;
	mad.lo.s32 	%r1, %r2, %r4, %r3;
	and.b32  	%r5, %r3, 1;
	setp.eq.b32 	%p1, %r5, 1;
	@%p1 bra 	$L__BB0_2;
	cvta.to.global.u64 	%rd6, %rd2;
	mul.wide.u32 	%rd7, %r1, 4;
	add.s64 	%rd8, %rd6, %rd7;
	ld.global.u32 	%r7, [%rd8];
	add.s64 	%rd9, %rd1, %rd7;
	st.global.u32 	[%rd9], %r7;
	bra.uni 	$L__BB0_3;
$L__BB0_2:
	mul.wide.u32 	%rd4, %r1, 4;
	add.s64 	%rd5, %rd1, %rd4;
	mov.b32 	%r6, 0;
	st.global.u32 	[%rd5], %r6;
$L__BB0_3:
	ret;

}


// ===== COMPILED SASS (sm_100) =====

	.target	sm_100

	.elftype	@"ET_EXEC"


//--------------------- .note.nv.tkinfo           --------------------------
	.section	.note.nv.tkinfo,"",@"SHT_NOTE"
	.sectionflags	@"SHF_NOTE_NV_TKINFO"
	.tkinfo
        /*0018*/ 	.word	0x00000002
        /*0030*/ 	.string	""
        /*0030*/ 	.string	"ptxas"
        /*0030*/ 	.string	"Cuda compilation tools, release 13.0, V13.0.88"
        /*0030*/ 	.string	"Build cuda_13.0.r13.0/compiler.36424714_0"
        /*0030*/ 	.string	"-arch sm_100 -m 64 "



//--------------------- .note.nv.cuinfo           --------------------------
	.section	.note.nv.cuinfo,"",@"SHT_NOTE"
	.sectionflags	@"SHF_NOTE_NV_CUINFO"
        /*0018*/ 	.short	0x0002
        /*001a*/ 	.short	0x0064
        /*001c*/ 	.short	0x0082
	.zero		2


//--------------------- .nv.info                  --------------------------
	.section	.nv.info,"",@"SHT_CUDA_INFO"
	.align	4


	//----- nvinfo : EIATTR_REGCOUNT
	.align		4
        /*0000*/ 	.byte	0x04, 0x2f
        /*0002*/ 	.short	(.L_1 - .L_0)
	.align		4
.L_0:
        /*0004*/ 	.word	index@(_Z8suma_gpuPiS_)
        /*0008*/ 	.word	0x0000000a


	//----- nvinfo : EIATTR_FRAME_SIZE
	.align		4
.L_1:
        /*000c*/ 	.byte	0x04, 0x11
        /*000e*/ 	.short	(.L_3 - .L_2)
	.align		4
.L_2:
        /*0010*/ 	.word	index@(_Z8suma_gpuPiS_)
        /*0014*/ 	.word	0x00000000


	//----- nvinfo : EIATTR_MIN_STACK_SIZE
	.align		4
.L_3:
        /*0018*/ 	.byte	0x04, 0x12
        /*001a*/ 	.short	(.L_5 - .L_4)
	.align		4
.L_4:
        /*001c*/ 	.word	index@(_Z8suma_gpuPiS_)
        /*0020*/ 	.word	0x00000000
.L_5:


//--------------------- .nv.compat                --------------------------
	.section	.nv.compat,"",@"SHT_CUDA_COMPAT_INFO"
	.align	4
        /*0000*/ 	.byte	0x02, 0x09, 0x00, 0x00, 0x02, 0x02, 0x01, 0x00, 0x02, 0x05, 0x05, 0x00, 0x03, 0x07, 0x01, 0x01
        /*0010*/ 	.byte	0x02, 0x03, 0x00, 0x00, 0x02, 0x06, 0x01, 0x00, 0x04, 0x0b, 0x08, 0x00, 0x09, 0x00, 0x00, 0x00
        /*0020*/ 	.byte	0x00, 0x00, 0x00, 0x00


//--------------------- .nv.info._Z8suma_gpuPiS_  --------------------------
	.section	.nv.info._Z8suma_gpuPiS_,"",@"SHT_CUDA_INFO"
	.sectionflags	@""
	.align	4


	//----- nvinfo : EIATTR_CUDA_API_VERSION
	.align		4
        /*0000*/ 	.byte	0x04, 0x37
        /*0002*/ 	.short	(.L_7 - .L_6)
.L_6:
        /*0004*/ 	.word	0x00000082


	//----- nvinfo : EIATTR_KPARAM_INFO
	.align		4
.L_7:
        /*0008*/ 	.byte	0x04, 0x17
        /*000a*/ 	.short	(.L_9 - .L_8)
.L_8:
        /*000c*/ 	.word	0x00000000
        /*0010*/ 	.short	0x0001
        /*0012*/ 	.short	0x0008
        /*0014*/ 	.byte	0x00, 0xf5, 0x21, 0x00


	//----- nvinfo : EIATTR_KPARAM_INFO
	.align		4
.L_9:
        /*0018*/ 	.byte	0x04, 0x17
        /*001a*/ 	.short	(.L_11 - .L_10)
.L_10:
        /*001c*/ 	.word	0x00000000
        /*0020*/ 	.short	0x0000
        /*0022*/ 	.short	0x0000
        /*0024*/ 	.byte	0x00, 0xf5, 0x21, 0x00


	//----- nvinfo : EIATTR_SPARSE_MMA_MASK
	.align		4
.L_11:
        /*0028*/ 	.byte	0x03, 0x50
        /*002a*/ 	.short	0x0000


	//----- nvinfo : EIATTR_MAXREG_COUNT
	.align		4
        /*002c*/ 	.byte	0x03, 0x1b
        /*002e*/ 	.short	0x00ff


	//----- nvinfo : EIATTR_MERCURY_ISA_VERSION
	.align		4
        /*0030*/ 	.byte	0x03, 0x5f
        /*0032*/ 	.short	0x0101


	//----- nvinfo : EIATTR_VRC_CTA_INIT_COUNT
	.align		4
        /*0034*/ 	.byte	0x02, 0x4a
	.zero		1
	.zero		1


	//----- nvinfo : EIATTR_EXIT_INSTR_OFFSETS
	.align		4
        /*0038*/ 	.byte	0x04, 0x1c
        /*003a*/ 	.short	(.L_13 - .L_12)


	//   ....[0]....
.L_12:
        /*003c*/ 	.word	0x000000f0


	//   ....[1]....
        /*0040*/ 	.word	0x00000130


	//----- nvinfo : EIATTR_CRS_STACK_SIZE
	.align		4
.L_13:
        /*0044*/ 	.byte	0x04, 0x1e
        /*0046*/ 	.short	(.L_15 - .L_14)
.L_14:
        /*0048*/ 	.word	0x00000000


	//----- nvinfo : EIATTR_CBANK_PARAM_SIZE
	.align		4
.L_15:
        /*004c*/ 	.byte	0x03, 0x19
        /*004e*/ 	.short	0x0010


	//----- nvinfo : EIATTR_PARAM_CBANK
	.align		4
        /*0050*/ 	.byte	0x04, 0x0a
        /*0052*/ 	.short	(.L_17 - .L_16)
	.align		4
.L_16:
        /*0054*/ 	.word	index@(.nv.constant0._Z8suma_gpuPiS_)
        /*0058*/ 	.short	0x0380
        /*005a*/ 	.short	0x0010


	//----- nvinfo : EIATTR_SW_WAR
	.align		4
.L_17:
        /*005c*/ 	.byte	0x04, 0x36
        /*005e*/ 	.short	(.L_19 - .L_18)
.L_18:
        /*0060*/ 	.word	0x00000008
.L_19:


//--------------------- .nv.callgraph             --------------------------
	.section	.nv.callgraph,"",@"SHT_CUDA_CALLGRAPH"
	.align	4
	.sectionentsize	8
	.align		4
        /*0000*/ 	.word	0x00000000
	.align		4
        /*0004*/ 	.word	0xffffffff
	.align		4
        /*0008*/ 	.word	0x00000000
	.align		4
        /*000c*/ 	.word	0xfffffffe
	.align		4
        /*0010*/ 	.word	0x00000000
	.align		4
        /*0014*/ 	.word	0xfffffffd
	.align		4
        /*0018*/ 	.word	0x00000000
	.align		4
        /*001c*/ 	.word	0xfffffffc


//--------------------- .text._Z8suma_gpuPiS_     --------------------------
	.section	.text._Z8suma_gpuPiS_,"ax",@progbits
	.align	128
        .global         _Z8suma_gpuPiS_
        .type           _Z8suma_gpuPiS_,@function
        .size           _Z8suma_gpuPiS_,(.L_x_2 - _Z8suma_gpuPiS_)
        .other          _Z8suma_gpuPiS_,@"STO_CUDA_ENTRY STV_DEFAULT"
_Z8suma_gpuPiS_:
.text._Z8suma_gpuPiS_:
[----:B------:R-:W-:Y:S01]  /*0000*/  LDC R1, c[0x0][0x37c] ;  /* 0x0000df00ff017b82 */ /* 0x000fe20000000800 */
[----:B------:R-:W0:Y:S01]  /*0010*/  S2R R0, SR_TID.X ;  /* 0x0000000000007919 */ /* 0x000e220000002100 */
[----:B------:R-:W1:Y:S01]  /*0020*/  LDCU UR6, c[0x0][0x360] ;  /* 0x00006c00ff0677ac */ /* 0x000e620008000800 */
[----:B------:R-:W1:Y:S01]  /*0030*/  S2R R7, SR_TID.Y ;  /* 0x0000000000077919 */ /* 0x000e620000002200 */
[----:B------:R-:W2:Y:S01]  /*0040*/  LDCU.64 UR4, c[0x0][0x358] ;  /* 0x00006b00ff0477ac */ /* 0x000ea20008000a00 */
[----:B0-----:R-:W-:-:S04]  /*0050*/  LOP3.LUT R2, R0, 0x1, RZ, 0xc0, !PT ;  /* 0x0000000100027812 */ /* 0x001fc800078ec0ff */
[----:B------:R-:W-:Y:S01]  /*0060*/  ISETP.NE.U32.AND P0, PT, R2, 0x1, PT ;  /* 0x000000010200780c */ /* 0x000fe20003f05070 */
[----:B-1----:R-:W-:-:S12]  /*0070*/  IMAD R7, R7, UR6, R0 ;  /* 0x0000000607077c24 */ /* 0x002fd8000f8e0200 */
[----:B--2---:R-:W-:Y:S05]  /*0080*/  @!P0 BRA `(.L_x_0) ;  /* 0x00000000001c8947 */ /* 0x004fea0003800000 */
[----:B------:R-:W0:Y:S08]  /*0090*/  LDC.64 R2, c[0x0][0x380] ;  /* 0x0000e000ff027b82 */ /* 0x000e300000000a00 */
[----:B------:R-:W1:Y:S01]  /*00a0*/  LDC.64 R4, c[0x0][0x388] ;  /* 0x0000e200ff047b82 */ /* 0x000e620000000a00 */
[----:B0-----:R-:W-:-:S06]  /*00b0*/  IMAD.WIDE.U32 R2, R7, 0x4, R2 ;  /* 0x0000000407027825 */ /* 0x001fcc00078e0002 */
[----:B------:R-:W2:Y:S01]  /*00c0*/  LDG.E R3, desc[UR4][R2.64] ;  /* 0x0000000402037981 */ /* 0x000ea2000c1e1900 */
[----:B-1----:R-:W-:-:S05]  /*00d0*/  IMAD.WIDE.U32 R4, R7, 0x4, R4 ;  /* 0x0000000407047825 */ /* 0x002fca00078e0004 */
[----:B--2---:R-:W-:Y:S01]  /*00e0*/  STG.E desc[UR4][R4.64], R3 ;  /* 0x0000000304007986 */ /* 0x004fe2000c101904 */
[----:B------:R-:W-:Y:S05]  /*00f0*/  EXIT ;  /* 0x000000000000794d */ /* 0x000fea0003800000 */
.L_x_0:
[----:B------:R-:W0:Y:S02]  /*0100*/  LDC.64 R2, c[0x0][0x388] ;  /* 0x0000e200ff027b82 */ /* 0x000e240000000a00 */
[----:B0-----:R-:W-:-:S05]  /*0110*/  IMAD.WIDE.U32 R2, R7, 0x4, R2 ;  /* 0x0000000407027825 */ /* 0x001fca00078e0002 */
[----:B------:R-:W-:Y:S01]  /*0120*/  STG.E desc[UR4][R2.64], RZ ;  /* 0x000000ff02007986 */ /* 0x000fe2000c101904 */
[----:B------:R-:W-:Y:S05]  /*0130*/  EXIT ;  /* 0x000000000000794d */ /* 0x000fea0003800000 */
.L_x_1:
[----:B------:R-:W-:-:S00]  /*0140*/  BRA `(.L_x_1) ;  /* 0xfffffffc00fc7947 */ /* 0x000fc0000383ffff */
[----:B------:R-:W-:-:S00]  /*0150*/  NOP ;  /* 0x0000000000007918 */ /* 0x000fc00000000000 */
        /* <DEDUP_REMOVED lines=10> */
.L_x_2:


//--------------------- .nv.shared.reserved.0     --------------------------
	.section	.nv.shared.reserved.0,"aw",@nobits
	.weak		__nv_reservedSMEM_offset_0_alias
	.size		__nv_reservedSMEM_offset_0_alias, 0, 64
	.other		__nv_reservedSMEM_offset_0_alias,@"STO_CUDA_RESERVED_SHARED STV_DEFAULT"
__nv_reservedSMEM_offset_0_alias:
	.zero		0
	.zero		64


//--------------------- .nv.constant0._Z8suma_gpuPiS_ --------------------------
	.section	.nv.constant0._Z8suma_gpuPiS_,"a",@progbits
	.sectionflags	@""
	.align	4
.nv.constant0._Z8suma_gpuPiS_:
	.zero		912


//--------------------- SYMBOLS --------------------------

	.type		.nv.reservedSmem.offset0,@object
	.size		.nv.reservedSmem.offset0,0x4
